	.headerflags	@"EF_CUDA_TEXMODE_UNIFIED EF_CUDA_64BIT_ADDRESS EF_CUDA_ACCELERATORS EF_CUDA_SM90 EF_CUDA_VIRTUAL_SM(EF_CUDA_SM90)"
	.elftype	@"ET_EXEC"


//--------------------- .nv.info                  --------------------------
	.section	.nv.info,"",@"SHT_CUDA_INFO"
	.align	4


	//----- nvinfo : EIATTR_REGCOUNT
	.align		4
        /*0000*/ 	.byte	0x04, 0x2f
        /*0002*/ 	.short	(.L_1 - .L_0)
	.align		4
.L_0:
        /*0004*/ 	.word	index@(triton_poi_fused__unsafe_index_add_mul_sub_14)
        /*0008*/ 	.word	0x0000001f


	//----- nvinfo : EIATTR_MIN_STACK_SIZE
	.align		4
.L_1:
        /*000c*/ 	.byte	0x04, 0x12
        /*000e*/ 	.short	(.L_3 - .L_2)
	.align		4
.L_2:
        /*0010*/ 	.word	index@(triton_poi_fused__unsafe_index_add_mul_sub_14)
        /*0014*/ 	.word	0x00000000


	//----- nvinfo : EIATTR_FRAME_SIZE
	.align		4
.L_3:
        /*0018*/ 	.byte	0x04, 0x11
        /*001a*/ 	.short	(.L_5 - .L_4)
	.align		4
.L_4:
        /*001c*/ 	.word	index@(triton_poi_fused__unsafe_index_add_mul_sub_14)
        /*0020*/ 	.word	0x00000000


	//----- nvinfo : EIATTR_MIN_STACK_SIZE
	.align		4
.L_5:
        /*0024*/ 	.byte	0x04, 0x12
        /*0026*/ 	.short	(.L_7 - .L_6)
	.align		4
.L_6:
        /*0028*/ 	.word	index@(triton_poi_fused__unsafe_index_add_mul_sub_14)
        /*002c*/ 	.word	0x00000000
.L_7:


//--------------------- .nv.info.triton_poi_fused__unsafe_index_add_mul_sub_14 --------------------------
	.section	.nv.info.triton_poi_fused__unsafe_index_add_mul_sub_14,"",@"SHT_CUDA_INFO"
	.sectionflags	@""
	.align	4


	//----- nvinfo : EIATTR_CUDA_API_VERSION
	.align		4
        /*0000*/ 	.byte	0x04, 0x37
        /*0002*/ 	.short	(.L_9 - .L_8)
.L_8:
        /*0004*/ 	.word	0x0000007c


	//----- nvinfo : EIATTR_KPARAM_INFO
	.align		4
.L_9:
        /*0008*/ 	.byte	0x04, 0x17
        /*000a*/ 	.short	(.L_11 - .L_10)
.L_10:
        /*000c*/ 	.word	0x00000000
        /*0010*/ 	.short	0x000a
        /*0012*/ 	.short	0x0050
        /*0014*/ 	.byte	0x00, 0xf0, 0x11, 0x00


	//----- nvinfo : EIATTR_KPARAM_INFO
	.align		4
.L_11:
        /*0018*/ 	.byte	0x04, 0x17
        /*001a*/ 	.short	(.L_13 - .L_12)
.L_12:
        /*001c*/ 	.word	0x00000000
        /*0020*/ 	.short	0x0009
        /*0022*/ 	.short	0x0048
        /*0024*/ 	.byte	0x00, 0xf4, 0x21, 0x00


	//----- nvinfo : EIATTR_KPARAM_INFO
	.align		4
.L_13:
        /*0028*/ 	.byte	0x04, 0x17
        /*002a*/ 	.short	(.L_15 - .L_14)
.L_14:
        /*002c*/ 	.word	0x00000000
        /*0030*/ 	.short	0x0008
        /*0032*/ 	.short	0x0040
        /*0034*/ 	.byte	0x00, 0xf4, 0x21, 0x00


	//----- nvinfo : EIATTR_KPARAM_INFO
	.align		4
.L_15:
        /*0038*/ 	.byte	0x04, 0x17
        /*003a*/ 	.short	(.L_17 - .L_16)
.L_16:
        /*003c*/ 	.word	0x00000000
        /*0040*/ 	.short	0x0007
        /*0042*/ 	.short	0x0038
        /*0044*/ 	.byte	0x00, 0xf4, 0x21, 0x00


	//----- nvinfo : EIATTR_KPARAM_INFO
	.align		4
.L_17:
        /*0048*/ 	.byte	0x04, 0x17
        /*004a*/ 	.short	(.L_19 - .L_18)
.L_18:
        /*004c*/ 	.word	0x00000000
        /*0050*/ 	.short	0x0006
        /*0052*/ 	.short	0x0030
        /*0054*/ 	.byte	0x00, 0xf4, 0x21, 0x00


	//----- nvinfo : EIATTR_KPARAM_INFO
	.align		4
.L_19:
        /*0058*/ 	.byte	0x04, 0x17
        /*005a*/ 	.short	(.L_21 - .L_20)
.L_20:
        /*005c*/ 	.word	0x00000000
        /*0060*/ 	.short	0x0005
        /*0062*/ 	.short	0x0028
        /*0064*/ 	.byte	0x00, 0xf4, 0x21, 0x00


	//----- nvinfo : EIATTR_KPARAM_INFO
	.align		4
.L_21:
        /*0068*/ 	.byte	0x04, 0x17
        /*006a*/ 	.short	(.L_23 - .L_22)
.L_22:
        /*006c*/ 	.word	0x00000000
        /*0070*/ 	.short	0x0004
        /*0072*/ 	.short	0x0020
        /*0074*/ 	.byte	0x00, 0xf4, 0x21, 0x00


	//----- nvinfo : EIATTR_KPARAM_INFO
	.align		4
.L_23:
        /*0078*/ 	.byte	0x04, 0x17
        /*007a*/ 	.short	(.L_25 - .L_24)
.L_24:
        /*007c*/ 	.word	0x00000000
        /*0080*/ 	.short	0x0003
        /*0082*/ 	.short	0x0018
        /*0084*/ 	.byte	0x00, 0xf4, 0x21, 0x00


	//----- nvinfo : EIATTR_KPARAM_INFO
	.align		4
.L_25:
        /*0088*/ 	.byte	0x04, 0x17
        /*008a*/ 	.short	(.L_27 - .L_26)
.L_26:
        /*008c*/ 	.word	0x00000000
        /*0090*/ 	.short	0x0002
        /*0092*/ 	.short	0x0010
        /*0094*/ 	.byte	0x00, 0xf4, 0x21, 0x00


	//----- nvinfo : EIATTR_KPARAM_INFO
	.align		4
.L_27:
        /*0098*/ 	.byte	0x04, 0x17
        /*009a*/ 	.short	(.L_29 - .L_28)
.L_28:
        /*009c*/ 	.word	0x00000000
        /*00a0*/ 	.short	0x0001
        /*00a2*/ 	.short	0x0008
        /*00a4*/ 	.byte	0x00, 0xf4, 0x21, 0x00


	//----- nvinfo : EIATTR_KPARAM_INFO
	.align		4
.L_29:
        /*00a8*/ 	.byte	0x04, 0x17
        /*00aa*/ 	.short	(.L_31 - .L_30)
.L_30:
        /*00ac*/ 	.word	0x00000000
        /*00b0*/ 	.short	0x0000
        /*00b2*/ 	.short	0x0000
        /*00b4*/ 	.byte	0x00, 0xf4, 0x21, 0x00


	//----- nvinfo : EIATTR_SPARSE_MMA_MASK
	.align		4
.L_31:
        /*00b8*/ 	.byte	0x03, 0x50
        /*00ba*/ 	.short	0x0000


	//----- nvinfo : EIATTR_MAXREG_COUNT
	.align		4
        /*00bc*/ 	.byte	0x03, 0x1b
        /*00be*/ 	.short	0x00ff


	//----- nvinfo : EIATTR_EXIT_INSTR_OFFSETS
	.align		4
        /*00c0*/ 	.byte	0x04, 0x1c
        /*00c2*/ 	.short	(.L_33 - .L_32)


	//   ....[0]....
.L_32:
        /*00c4*/ 	.word	0x000008f0


	//   ....[1]....
        /*00c8*/ 	.word	0x00000910


	//----- nvinfo : EIATTR_REQNTID
	.align		4
.L_33:
        /*00cc*/ 	.byte	0x04, 0x10
        /*00ce*/ 	.short	(.L_35 - .L_34)
.L_34:
        /*00d0*/ 	.word	0x00000080
        /*00d4*/ 	.word	0x00000001
        /*00d8*/ 	.word	0x00000001


	//----- nvinfo : EIATTR_CBANK_PARAM_SIZE
	.align		4
.L_35:
        /*00dc*/ 	.byte	0x03, 0x19
        /*00de*/ 	.short	0x0054


	//----- nvinfo : EIATTR_PARAM_CBANK
	.align		4
        /*00e0*/ 	.byte	0x04, 0x0a
        /*00e2*/ 	.short	(.L_37 - .L_36)
	.align		4
.L_36:
        /*00e4*/ 	.word	index@(.nv.constant0.triton_poi_fused__unsafe_index_add_mul_sub_14)
        /*00e8*/ 	.short	0x0210
        /*00ea*/ 	.short	0x0054


	//----- nvinfo : EIATTR_SW_WAR
	.align		4
.L_37:
        /*00ec*/ 	.byte	0x04, 0x36
        /*00ee*/ 	.short	(.L_39 - .L_38)
.L_38:
        /*00f0*/ 	.word	0x00000008
.L_39:


//--------------------- .nv.callgraph             --------------------------
	.section	.nv.callgraph,"",@"SHT_CUDA_CALLGRAPH"
	.align	4
	.sectionentsize	8
	.align		4
        /*0000*/ 	.word	0x00000000
	.align		4
        /*0004*/ 	.word	0xffffffff
	.align		4
        /*0008*/ 	.word	0x00000000
	.align		4
        /*000c*/ 	.word	0xfffffffe
	.align		4
        /*0010*/ 	.word	0x00000000
	.align		4
        /*0014*/ 	.word	0xfffffffd
	.align		4
        /*0018*/ 	.word	0x00000000
	.align		4
        /*001c*/ 	.word	0xfffffffc


//--------------------- .text.triton_poi_fused__unsafe_index_add_mul_sub_14 --------------------------
	.section	.text.triton_poi_fused__unsafe_index_add_mul_sub_14,"ax",@progbits
	.align	128
        .global         triton_poi_fused__unsafe_index_add_mul_sub_14
        .type           triton_poi_fused__unsafe_index_add_mul_sub_14,@function
        .size           triton_poi_fused__unsafe_index_add_mul_sub_14,(.L_x_1 - triton_poi_fused__unsafe_index_add_mul_sub_14)
        .other          triton_poi_fused__unsafe_index_add_mul_sub_14,@"STO_CUDA_ENTRY STV_DEFAULT"
triton_poi_fused__unsafe_index_add_mul_sub_14:
.text.triton_poi_fused__unsafe_index_add_mul_sub_14:
[----:B------:R-:W0:Y:S01]  /*0000*/  LDC R1, c[0x0][0x28] ;  /* 0x00000a00ff017b82 */ /* 0x000e220000000800 */
[----:B------:R-:W1:Y:S07]  /*0010*/  S2R R3, SR_TID.X ;  /* 0x0000000000037919 */ /* 0x000e6e0000002100 */
[----:B------:R-:W2:Y:S01]  /*0020*/  LDC.64 R18, c[0x0][0x210] ;  /* 0x00008400ff127b82 */ /* 0x000ea20000000a00 */
[----:B------:R-:W-:Y:S01]  /*0030*/  ULDC.64 UR4, c[0x0][0x208] ;  /* 0x0000820000047ab9 */ /* 0x000fe20000000a00 */
[----:B------:R-:W3:Y:S06]  /*0040*/  S2R R12, SR_CTAID.X ;  /* 0x00000000000c7919 */ /* 0x000eec0000002500 */
[----:B------:R-:W4:Y:S08]  /*0050*/  LDC.64 R10, c[0x0][0x218] ;  /* 0x00008600ff0a7b82 */ /* 0x000f300000000a00 */
[----:B------:R-:W5:Y:S01]  /*0060*/  LDC.64 R4, c[0x0][0x228] ;  /* 0x00008a00ff047b82 */ /* 0x000f620000000a00 */
[----:B------:R-:W-:Y:S01]  /*0070*/  CS2R R8, SRZ ;  /* 0x0000000000087805 */ /* 0x000fe2000001ff00 */
[----:B------:R-:W-:Y:S01]  /*0080*/  ULDC.64 UR6, c[0x0][0x220] ;  /* 0x0000880000067ab9 */ /* 0x000fe20000000a00 */
[----:B------:R-:W-:Y:S01]  /*0090*/  ULDC.64 UR8, c[0x0][0x248] ;  /* 0x0000920000087ab9 */ /* 0x000fe20000000a00 */
[----:B-1----:R-:W-:-:S05]  /*00a0*/  LOP3.LUT R3, R3, 0x7f, RZ, 0xc0, !PT ;  /* 0x0000007f03037812 */ /* 0x002fca00078ec0ff */
[----:B---3--:R-:W-:-:S05]  /*00b0*/  IMAD R0, R12, 0x80, R3 ;  /* 0x000000800c007824 */ /* 0x008fca00078e0203 */
[----:B------:R-:W-:Y:S02]  /*00c0*/  SHF.R.S32.HI R13, RZ, 0x1f, R0 ;  /* 0x0000001fff0d7819 */ /* 0x000fe40000011400 */
[----:B------:R-:W-:Y:S02]  /*00d0*/  ISETP.GE.AND P0, PT, R0, 0x100, PT ;  /* 0x000001000000780c */ /* 0x000fe40003f06270 */
[----:B------:R-:W-:-:S04]  /*00e0*/  LEA.HI R2, R13, R0, RZ, 0x2 ;  /* 0x000000000d027211 */ /* 0x000fc800078f10ff */
[----:B------:R-:W-:Y:S02]  /*00f0*/  SHF.R.S32.HI R15, RZ, 0x2, R2 ;  /* 0x00000002ff0f7819 */ /* 0x000fe40000011402 */
[----:B------:R-:W-:Y:S02]  /*0100*/  LOP3.LUT R17, R2, 0xfffffffc, RZ, 0xc0, !PT ;  /* 0xfffffffc02117812 */ /* 0x000fe400078ec0ff */
[----:B------:R-:W-:-:S03]  /*0110*/  LEA.HI R3, R15, R15, RZ, 0x2 ;  /* 0x0000000f0f037211 */ /* 0x000fc600078f10ff */
[----:B------:R-:W-:Y:S01]  /*0120*/  IMAD.IADD R17, R0, 0x1, -R17 ;  /* 0x0000000100117824 */ /* 0x000fe200078e0a11 */
[----:B------:R-:W-:Y:S02]  /*0130*/  LOP3.LUT R6, R3, 0xfffffffc, RZ, 0xc0, !PT ;  /* 0xfffffffc03067812 */ /* 0x000fe400078ec0ff */
[----:B------:R-:W-:-:S03]  /*0140*/  CS2R R2, SRZ ;  /* 0x0000000000027805 */ /* 0x000fc6000001ff00 */
[----:B------:R-:W-:Y:S02]  /*0150*/  IMAD.IADD R15, R15, 0x1, -R6 ;  /* 0x000000010f0f7824 */ /* 0x000fe400078e0a06 */
[----:B------:R-:W1:Y:S02]  /*0160*/  LDC.64 R6, c[0x0][0x238] ;  /* 0x00008e00ff067b82 */ /* 0x000e640000000a00 */
[----:B--2---:R-:W-:-:S05]  /*0170*/  IMAD.WIDE R18, R15, 0x8, R18 ;  /* 0x000000080f127825 */ /* 0x004fca00078e0212 */
[----:B------:R2:W3:Y:S01]  /*0180*/  @!P0 LDG.E.EL.64 R2, desc[UR4][R18.64] ;  /* 0x0000000412028981 */ /* 0x0004e2000c2e1b00 */
[----:B----4-:R-:W-:Y:S01]  /*0190*/  IMAD.WIDE R20, R17, 0x8, R10 ;  /* 0x0000000811147825 */ /* 0x010fe200078e020a */
[----:B------:R-:W-:-:S03]  /*01a0*/  CS2R R10, SRZ ;  /* 0x00000000000a7805 */ /* 0x000fc6000001ff00 */
[----:B-----5:R-:W-:Y:S01]  /*01b0*/  IMAD.WIDE R22, R17, 0x8, R4 ;  /* 0x0000000811167825 */ /* 0x020fe200078e0204 */
[----:B------:R3:W4:Y:S01]  /*01c0*/  @!P0 LDG.E.EL.64 R8, desc[UR4][R20.64] ;  /* 0x0000000414088981 */ /* 0x000722000c2e1b00 */
[----:B------:R-:W-:-:S03]  /*01d0*/  CS2R R4, SRZ ;  /* 0x0000000000047805 */ /* 0x000fc6000001ff00 */
[----:B------:R-:W5:Y:S01]  /*01e0*/  @!P0 LDG.E.EL.64 R10, desc[UR4][R22.64] ;  /* 0x00000004160a8981 */ /* 0x000f62000c2e1b00 */
[----:B-1----:R-:W-:Y:S02]  /*01f0*/  IMAD.WIDE R24, R15, 0x8, R6 ;  /* 0x000000080f187825 */ /* 0x002fe400078e0206 */
[----:B------:R-:W1:Y:S03]  /*0200*/  LDC.64 R6, c[0x0][0x230] ;  /* 0x00008c00ff067b82 */ /* 0x000e660000000a00 */
[----:B------:R1:W5:Y:S01]  /*0210*/  @!P0 LDG.E.EL.64 R4, desc[UR4][R24.64] ;  /* 0x0000000418048981 */ /* 0x000362000c2e1b00 */
[----:B--2---:R-:W-:Y:S01]  /*0220*/  SHF.R.S32.HI R19, RZ, 0x18, R12 ;  /* 0x00000018ff137819 */ /* 0x004fe2000001140c */
[----:B------:R-:W-:-:S03]  /*0230*/  IMAD.MOV.U32 R12, RZ, RZ, RZ ;  /* 0x000000ffff0c7224 */ /* 0x000fc600078e00ff */
[----:B------:R-:W-:-:S04]  /*0240*/  SGXT R19, R19, 0x1 ;  /* 0x000000011313781a */ /* 0x000fc80000000200 */
[----:B------:R-:W-:-:S04]  /*0250*/  LEA.HI R19, R19, R0, RZ, 0x4 ;  /* 0x0000000013137211 */ /* 0x000fc800078f20ff */
[----:B------:R-:W-:Y:S01]  /*0260*/  SHF.R.S32.HI R19, RZ, 0x4, R19 ;  /* 0x00000004ff137819 */ /* 0x000fe20000011413 */
[----:B-1----:R-:W-:-:S04]  /*0270*/  IMAD.WIDE R16, R17, 0x4, R6 ;  /* 0x0000000411107825 */ /* 0x002fc800078e0206 */
[----:B------:R-:W-:Y:S01]  /*0280*/  IMAD R6, R19, 0x19, RZ ;  /* 0x0000001913067824 */ /* 0x000fe200078e02ff */
[----:B------:R1:W2:Y:S04]  /*0290*/  @!P0 LDG.E.EL R12, desc[UR4][R16.64] ;  /* 0x00000004100c8981 */ /* 0x0002a8000c2e1900 */
[----:B------:R-:W-:Y:S01]  /*02a0*/  SHF.R.S32.HI R7, RZ, 0x1f, R6 ;  /* 0x0000001fff077819 */ /* 0x000fe20000011406 */
[----:B------:R-:W-:Y:S01]  /*02b0*/  IMAD.MOV.U32 R28, RZ, RZ, RZ ;  /* 0x000000ffff1c7224 */ /* 0x000fe200078e00ff */
[----:B---3--:R-:W-:Y:S02]  /*02c0*/  IADD3 R21, P2, R2, 0x5, RZ ;  /* 0x0000000502157810 */ /* 0x008fe40007f5e0ff */
[----:B------:R-:W-:-:S03]  /*02d0*/  ISETP.GE.AND P1, PT, R3, RZ, PT ;  /* 0x000000ff0300720c */ /* 0x000fc60003f26270 */
[----:B------:R-:W-:Y:S01]  /*02e0*/  IMAD.X R19, RZ, RZ, R3, P2 ;  /* 0x000000ffff137224 */ /* 0x000fe200010e0603 */
[----:B------:R-:W-:-:S04]  /*02f0*/  SEL R21, R21, R2, !P1 ;  /* 0x0000000215157207 */ /* 0x000fc80004800000 */
[----:B------:R-:W-:Y:S02]  /*0300*/  SEL R14, R19, R3, !P1 ;  /* 0x00000003130e7207 */ /* 0x000fe40004800000 */
[----:B----4-:R-:W-:Y:S01]  /*0310*/  IADD3 R19, P2, R8, 0x5, RZ ;  /* 0x0000000508137810 */ /* 0x010fe20007f5e0ff */
[----:B------:R-:W-:Y:S01]  /*0320*/  IMAD.WIDE.U32 R2, R21, 0x5, R6 ;  /* 0x0000000515027825 */ /* 0x000fe200078e0006 */
[----:B------:R-:W-:-:S03]  /*0330*/  ISETP.GE.AND P1, PT, R9, RZ, PT ;  /* 0x000000ff0900720c */ /* 0x000fc60003f26270 */
[----:B------:R-:W-:Y:S01]  /*0340*/  IMAD.X R21, RZ, RZ, R9, P2 ;  /* 0x000000ffff157224 */ /* 0x000fe200010e0609 */
[----:B-----5:R-:W-:Y:S01]  /*0350*/  IADD3 R23, P2, R10, 0x5, RZ ;  /* 0x000000050a177810 */ /* 0x020fe20007f5e0ff */
[----:B0-----:R-:W-:Y:S01]  /*0360*/  IMAD R25, R14, 0x5, RZ ;  /* 0x000000050e197824 */ /* 0x001fe200078e02ff */
[----:B------:R-:W-:Y:S02]  /*0370*/  SEL R27, R19, R8, !P1 ;  /* 0x00000008131b7207 */ /* 0x000fe40004800000 */
[----:B------:R-:W-:Y:S01]  /*0380*/  SEL R9, R21, R9, !P1 ;  /* 0x0000000915097207 */ /* 0x000fe20004800000 */
[----:B------:R-:W-:Y:S01]  /*0390*/  IMAD.X R19, RZ, RZ, R11, P2 ;  /* 0x000000ffff137224 */ /* 0x000fe200010e060b */
[----:B------:R-:W-:Y:S01]  /*03a0*/  IADD3 R8, P2, R27, R2, RZ ;  /* 0x000000021b087210 */ /* 0x000fe20007f5e0ff */
[----:B------:R-:W-:Y:S01]  /*03b0*/  IMAD.IADD R14, R3, 0x1, R25 ;  /* 0x00000001030e7824 */ /* 0x000fe200078e0219 */
[----:B------:R-:W-:Y:S02]  /*03c0*/  IADD3 R25, P3, R4, 0x5, RZ ;  /* 0x0000000504197810 */ /* 0x000fe40007f7e0ff */
[----:B------:R-:W-:Y:S01]  /*03d0*/  ISETP.GE.AND P1, PT, R11, RZ, PT ;  /* 0x000000ff0b00720c */ /* 0x000fe20003f26270 */
[----:B------:R-:W-:Y:S01]  /*03e0*/  IMAD.X R3, R14, 0x1, R9, P2 ;  /* 0x000000010e037824 */ /* 0x000fe200010e0609 */
[----:B------:R-:W-:Y:S01]  /*03f0*/  ISETP.GE.AND P2, PT, R5, RZ, PT ;  /* 0x000000ff0500720c */ /* 0x000fe20003f46270 */
[----:B-1----:R-:W-:Y:S01]  /*0400*/  IMAD.X R17, RZ, RZ, R5, P3 ;  /* 0x000000ffff117224 */ /* 0x002fe200018e0605 */
[----:B------:R-:W-:-:S02]  /*0410*/  SEL R23, R23, R10, !P1 ;  /* 0x0000000a17177207 */ /* 0x000fc40004800000 */
[----:B------:R-:W-:Y:S02]  /*0420*/  IADD3 R10, P4, R6, R27, RZ ;  /* 0x0000001b060a7210 */ /* 0x000fe40007f9e0ff */
[----:B------:R-:W-:Y:S02]  /*0430*/  SEL R19, R19, R11, !P1 ;  /* 0x0000000b13137207 */ /* 0x000fe40004800000 */
[----:B------:R-:W-:Y:S02]  /*0440*/  IADD3 R20, P1, R6, R23, RZ ;  /* 0x0000001706147210 */ /* 0x000fe40007f3e0ff */
[----:B------:R-:W-:Y:S01]  /*0450*/  SEL R25, R25, R4, !P2 ;  /* 0x0000000419197207 */ /* 0x000fe20005000000 */
[----:B------:R-:W-:Y:S01]  /*0460*/  IMAD.X R11, R7, 0x1, R9, P4 ;  /* 0x00000001070b7824 */ /* 0x000fe200020e0609 */
[----:B------:R-:W-:Y:S01]  /*0470*/  SEL R4, R17, R5, !P2 ;  /* 0x0000000511047207 */ /* 0x000fe20005000000 */
[----:B------:R-:W-:Y:S02]  /*0480*/  IMAD.X R21, R7, 0x1, R19, P1 ;  /* 0x0000000107157824 */ /* 0x000fe400008e0613 */
[----:B------:R-:W-:Y:S01]  /*0490*/  IMAD.WIDE.U32 R10, R25, 0x5, R10 ;  /* 0x00000005190a7825 */ /* 0x000fe200078e000a */
[----:B------:R-:W-:-:S03]  /*04a0*/  IADD3 R2, P1, R23, R2, RZ ;  /* 0x0000000217027210 */ /* 0x000fc60007f3e0ff */
[----:B------:R-:W-:Y:S02]  /*04b0*/  IMAD R7, R4, 0x5, RZ ;  /* 0x0000000504077824 */ /* 0x000fe400078e02ff */
[C---:B------:R-:W-:Y:S02]  /*04c0*/  IMAD.SHL.U32 R6, R8.reuse, 0x4, RZ ;  /* 0x0000000408067824 */ /* 0x040fe400078e00ff */
[----:B------:R-:W-:Y:S01]  /*04d0*/  IMAD.IADD R5, R11, 0x1, R7 ;  /* 0x000000010b057824 */ /* 0x000fe200078e0207 */
[----:B------:R-:W-:Y:S01]  /*04e0*/  SHF.L.U64.HI R3, R8, 0x2, R3 ;  /* 0x0000000208037819 */ /* 0x000fe20000010203 */
[----:B------:R-:W-:Y:S01]  /*04f0*/  IMAD.X R19, R19, 0x1, R14, P1 ;  /* 0x0000000113137824 */ /* 0x000fe200008e060e */
[----:B------:R-:W-:Y:S01]  /*0500*/  IADD3 R8, P3, R6, UR6, RZ ;  /* 0x0000000606087c10 */ /* 0x000fe2000ff7e0ff */
[C---:B------:R-:W-:Y:S01]  /*0510*/  IMAD.SHL.U32 R18, R10.reuse, 0x4, RZ ;  /* 0x000000040a127824 */ /* 0x040fe200078e00ff */
[----:B------:R-:W-:Y:S02]  /*0520*/  SHF.L.U64.HI R14, R10, 0x2, R5 ;  /* 0x000000020a0e7819 */ /* 0x000fe40000010205 */
[----:B------:R-:W-:Y:S01]  /*0530*/  IADD3 R10, P1, R6, UR8, RZ ;  /* 0x00000008060a7c10 */ /* 0x000fe2000ff3e0ff */
[----:B------:R-:W-:Y:S01]  /*0540*/  IMAD.WIDE.U32 R20, R25, 0x5, R20 ;  /* 0x0000000519147825 */ /* 0x000fe200078e0014 */
[----:B------:R-:W-:-:S02]  /*0550*/  IADD3.X R9, R3, UR7, RZ, P3, !PT ;  /* 0x0000000703097c10 */ /* 0x000fc40009ffe4ff */
[C---:B------:R-:W-:Y:S01]  /*0560*/  SHF.L.U64.HI R16, R2.reuse, 0x2, R19 ;  /* 0x0000000202107819 */ /* 0x040fe20000010213 */
[----:B------:R-:W-:Y:S01]  /*0570*/  IMAD.SHL.U32 R22, R2, 0x4, RZ ;  /* 0x0000000402167824 */ /* 0x000fe200078e00ff */
[----:B------:R-:W-:Y:S01]  /*0580*/  IADD3.X R11, R3, UR9, RZ, P1, !PT ;  /* 0x00000009030b7c10 */ /* 0x000fe20008ffe4ff */
[----:B------:R-:W-:Y:S01]  /*0590*/  IMAD.MOV.U32 R17, RZ, RZ, RZ ;  /* 0x000000ffff117224 */ /* 0x000fe200078e00ff */
[----:B------:R-:W0:Y:S01]  /*05a0*/  LDC.64 R2, c[0x0][0x240] ;  /* 0x00009000ff027b82 */ /* 0x000e220000000a00 */
[----:B------:R-:W-:Y:S02]  /*05b0*/  IMAD.IADD R5, R7, 0x1, R21 ;  /* 0x0000000107057824 */ /* 0x000fe400078e0215 */
[C---:B------:R-:W-:Y:S01]  /*05c0*/  IMAD.SHL.U32 R19, R20.reuse, 0x4, RZ ;  /* 0x0000000414137824 */ /* 0x040fe200078e00ff */
[----:B------:R-:W-:Y:S01]  /*05d0*/  IADD3 R4, P1, R22, UR6, RZ ;  /* 0x0000000616047c10 */ /* 0x000fe2000ff3e0ff */
[----:B------:R1:W3:Y:S01]  /*05e0*/  @!P0 LDG.E.EL R17, desc[UR4][R8.64] ;  /* 0x0000000408118981 */ /* 0x0002e2000c2e1900 */
[----:B------:R-:W-:Y:S01]  /*05f0*/  SHF.L.U64.HI R20, R20, 0x2, R5 ;  /* 0x0000000214147819 */ /* 0x000fe20000010205 */
[----:B------:R-:W-:Y:S01]  /*0600*/  IMAD.MOV.U32 R21, RZ, RZ, RZ ;  /* 0x000000ffff157224 */ /* 0x000fe200078e00ff */
[----:B------:R-:W-:-:S02]  /*0610*/  IADD3 R6, P2, R18, UR6, RZ ;  /* 0x0000000612067c10 */ /* 0x000fc4000ff5e0ff */
[----:B------:R-:W-:Y:S02]  /*0620*/  CS2R R26, SRZ ;  /* 0x00000000001a7805 */ /* 0x000fe4000001ff00 */
[----:B------:R-:W-:Y:S02]  /*0630*/  CS2R R24, SRZ ;  /* 0x0000000000187805 */ /* 0x000fe4000001ff00 */
[----:B------:R-:W-:Y:S02]  /*0640*/  IADD3.X R5, R16, UR7, RZ, P1, !PT ;  /* 0x0000000710057c10 */ /* 0x000fe40008ffe4ff */
[----:B-1----:R-:W-:Y:S01]  /*0650*/  IADD3 R8, P3, R19, UR6, RZ ;  /* 0x0000000613087c10 */ /* 0x002fe2000ff7e0ff */
[----:B------:R1:W4:Y:S01]  /*0660*/  @!P0 LDG.E.EL R21, desc[UR4][R10.64] ;  /* 0x000000040a158981 */ /* 0x000322000c2e1900 */
[----:B------:R-:W-:Y:S02]  /*0670*/  IADD3.X R7, R14, UR7, RZ, P2, !PT ;  /* 0x000000070e077c10 */ /* 0x000fe400097fe4ff */
[----:B------:R-:W-:Y:S01]  /*0680*/  IADD3.X R9, R20, UR7, RZ, P3, !PT ;  /* 0x0000000714097c10 */ /* 0x000fe20009ffe4ff */
[----:B------:R5:W3:Y:S01]  /*0690*/  @!P0 LDG.E.EL R26, desc[UR4][R4.64] ;  /* 0x00000004041a8981 */ /* 0x000ae2000c2e1900 */
[----:B------:R-:W-:-:S03]  /*06a0*/  IADD3 R18, P2, R18, UR8, RZ ;  /* 0x0000000812127c10 */ /* 0x000fc6000ff5e0ff */
[----:B------:R2:W4:Y:S01]  /*06b0*/  @!P0 LDG.E.EL R25, desc[UR4][R6.64] ;  /* 0x0000000406198981 */ /* 0x000522000c2e1900 */
[----:B-1----:R-:W-:Y:S02]  /*06c0*/  IADD3 R10, P1, R22, UR8, RZ ;  /* 0x00000008160a7c10 */ /* 0x002fe4000ff3e0ff */
[----:B------:R-:W-:Y:S01]  /*06d0*/  IADD3 R22, P3, R19, UR8, RZ ;  /* 0x0000000813167c10 */ /* 0x000fe2000ff7e0ff */
[----:B------:R0:W4:Y:S01]  /*06e0*/  @!P0 LDG.E.EL R24, desc[UR4][R8.64] ;  /* 0x0000000408188981 */ /* 0x000122000c2e1900 */
[----:B------:R-:W-:Y:S01]  /*06f0*/  IADD3.X R19, R14, UR9, RZ, P2, !PT ;  /* 0x000000090e137c10 */ /* 0x000fe200097fe4ff */
[----:B------:R-:W-:Y:S01]  /*0700*/  IMAD.MOV.U32 R14, RZ, RZ, RZ ;  /* 0x000000ffff0e7224 */ /* 0x000fe200078e00ff */
[----:B------:R-:W-:Y:S01]  /*0710*/  IADD3.X R11, R16, UR9, RZ, P1, !PT ;  /* 0x00000009100b7c10 */ /* 0x000fe20008ffe4ff */
[----:B-----5:R-:W1:Y:S01]  /*0720*/  LDC.64 R4, c[0x0][0x258] ;  /* 0x00009600ff047b82 */ /* 0x020e620000000a00 */
[----:B------:R-:W-:Y:S01]  /*0730*/  IADD3.X R23, R20, UR9, RZ, P3, !PT ;  /* 0x0000000914177c10 */ /* 0x000fe20009ffe4ff */
[----:B--2---:R-:W-:Y:S01]  /*0740*/  IMAD.MOV.U32 R6, RZ, RZ, RZ ;  /* 0x000000ffff067224 */ /* 0x004fe200078e00ff */
[----:B------:R-:W2:Y:S01]  /*0750*/  @!P0 LDG.E.EL R27, desc[UR4][R18.64] ;  /* 0x00000004121b8981 */ /* 0x000ea2000c2e1900 */
[----:B0-----:R-:W-:-:S03]  /*0760*/  IMAD.WIDE R8, R15, 0x4, R2 ;  /* 0x000000040f087825 */ /* 0x001fc600078e0202 */
[----:B------:R-:W5:Y:S01]  /*0770*/  @!P0 LDG.E.EL R28, desc[UR4][R10.64] ;  /* 0x000000040a1c8981 */ /* 0x000f62000c2e1900 */
[----:B------:R-:W0:Y:S03]  /*0780*/  LDC.64 R2, c[0x0][0x250] ;  /* 0x00009400ff027b82 */ /* 0x000e260000000a00 */
[----:B------:R-:W2:Y:S04]  /*0790*/  @!P0 LDG.E.EL R14, desc[UR4][R22.64] ;  /* 0x00000004160e8981 */ /* 0x000ea8000c2e1900 */
[----:B------:R-:W2:Y:S01]  /*07a0*/  @!P0 LDG.E.EL R6, desc[UR4][R8.64] ;  /* 0x0000000408068981 */ /* 0x000ea2000c2e1900 */
[----:B------:R-:W-:-:S04]  /*07b0*/  LEA.HI R13, R13, R0, RZ, 0x6 ;  /* 0x000000000d0d7211 */ /* 0x000fc800078f30ff */
[----:B------:R-:W-:Y:S02]  /*07c0*/  LOP3.LUT R7, R13, 0xffffffc0, RZ, 0xc0, !PT ;  /* 0xffffffc00d077812 */ /* 0x000fe400078ec0ff */
[----:B------:R-:W-:-:S03]  /*07d0*/  SHF.R.S32.HI R13, RZ, 0x6, R13 ;  /* 0x00000006ff0d7819 */ /* 0x000fc6000001140d */
[----:B------:R-:W-:-:S04]  /*07e0*/  IMAD.IADD R0, R0, 0x1, -R7 ;  /* 0x0000000100007824 */ /* 0x000fc800078e0a07 */
[----:B------:R-:W-:-:S04]  /*07f0*/  IMAD R13, R13, 0x140, R0 ;  /* 0x000001400d0d7824 */ /* 0x000fc800078e0200 */
[----:B0-----:R-:W-:-:S04]  /*0800*/  IMAD.WIDE R2, R13, 0x4, R2 ;  /* 0x000000040d027825 */ /* 0x001fc800078e0202 */
[----:B-1----:R-:W-:-:S04]  /*0810*/  IMAD.WIDE R4, R13, 0x4, R4 ;  /* 0x000000040d047825 */ /* 0x002fc800078e0204 */
[----:B---3--:R-:W-:-:S04]  /*0820*/  FADD R26, R26, -R17 ;  /* 0x800000111a1a7221 */ /* 0x008fc80000000000 */
[----:B------:R-:W-:Y:S01]  /*0830*/  FFMA R17, R26, R12, R17 ;  /* 0x0000000c1a117223 */ /* 0x000fe20000000011 */
[----:B----4-:R-:W-:-:S04]  /*0840*/  FADD R24, R24, -R25 ;  /* 0x8000001918187221 */ /* 0x010fc80000000000 */
[----:B------:R-:W-:-:S04]  /*0850*/  FFMA R24, R24, R12, R25 ;  /* 0x0000000c18187223 */ /* 0x000fc80000000019 */
[----:B------:R-:W-:Y:S01]  /*0860*/  FADD R24, -R17, R24 ;  /* 0x0000001811187221 */ /* 0x000fe20000000100 */
[----:B-----5:R-:W-:Y:S01]  /*0870*/  FADD R28, R28, -R21 ;  /* 0x800000151c1c7221 */ /* 0x020fe20000000000 */
[----:B--2---:R-:W-:-:S03]  /*0880*/  FADD R14, R14, -R27 ;  /* 0x8000001b0e0e7221 */ /* 0x004fc60000000000 */
[-C--:B------:R-:W-:Y:S01]  /*0890*/  FFMA R21, R28, R12.reuse, R21 ;  /* 0x0000000c1c157223 */ /* 0x080fe20000000015 */
[----:B------:R-:W-:Y:S01]  /*08a0*/  FFMA R14, R14, R12, R27 ;  /* 0x0000000c0e0e7223 */ /* 0x000fe2000000001b */
[----:B------:R-:W-:-:S03]  /*08b0*/  FFMA R17, R24, R6, R17 ;  /* 0x0000000618117223 */ /* 0x000fc60000000011 */
[----:B------:R-:W-:Y:S02]  /*08c0*/  FADD R14, -R21, R14 ;  /* 0x0000000e150e7221 */ /* 0x000fe40000000100 */
[----:B------:R0:W-:Y:S02]  /*08d0*/  @!P0 STG.E desc[UR4][R2.64], R17 ;  /* 0x0000001102008986 */ /* 0x0001e4000c101904 */
[----:B------:R-:W-:Y:S01]  /*08e0*/  FFMA R21, R14, R6, R21 ;  /* 0x000000060e157223 */ /* 0x000fe20000000015 */
[----:B0-----:R-:W-:Y:S06]  /*08f0*/  @P0 EXIT ;  /* 0x000000000000094d */ /* 0x001fec0003800000 */
[----:B------:R-:W-:Y:S01]  /*0900*/  STG.E desc[UR4][R4.64], R21 ;  /* 0x0000001504007986 */ /* 0x000fe2000c101904 */
[----:B------:R-:W-:Y:S05]  /*0910*/  EXIT ;  /* 0x000000000000794d */ /* 0x000fea0003800000 */
.L_x_0:
[----:B------:R-:W-:-:S00]  /*0920*/  BRA `(.L_x_0) ;  /* 0xfffffffc00fc7947 */ /* 0x000fc0000383ffff */
[----:B------:R-:W-:-:S00]  /*0930*/  NOP ;  /* 0x0000000000007918 */ /* 0x000fc00000000000 */
        /* <DEDUP_REMOVED lines=12> */
.L_x_1:


//--------------------- .nv.constant0.triton_poi_fused__unsafe_index_add_mul_sub_14 --------------------------
	.section	.nv.constant0.triton_poi_fused__unsafe_index_add_mul_sub_14,"a",@progbits
	.sectionflags	@""
	.align	4
.nv.constant0.triton_poi_fused__unsafe_index_add_mul_sub_14:
	.zero		612
